	.headerflags	@"EF_CUDA_TEXMODE_UNIFIED EF_CUDA_64BIT_ADDRESS EF_CUDA_ACCELERATORS EF_CUDA_SM90 EF_CUDA_VIRTUAL_SM(EF_CUDA_SM90)"
	.elftype	@"ET_EXEC"


//--------------------- .nv.info                  --------------------------
	.section	.nv.info,"",@"SHT_CUDA_INFO"
	.align	4


	//----- nvinfo : EIATTR_REGCOUNT
	.align		4
        /*0000*/ 	.byte	0x04, 0x2f
        /*0002*/ 	.short	(.L_1 - .L_0)
	.align		4
.L_0:
        /*0004*/ 	.word	index@(triton_poi_fused_clone_16)
        /*0008*/ 	.word	0x0000001e


	//----- nvinfo : EIATTR_MIN_STACK_SIZE
	.align		4
.L_1:
        /*000c*/ 	.byte	0x04, 0x12
        /*000e*/ 	.short	(.L_3 - .L_2)
	.align		4
.L_2:
        /*0010*/ 	.word	index@(triton_poi_fused_clone_16)
        /*0014*/ 	.word	0x00000000


	//----- nvinfo : EIATTR_FRAME_SIZE
	.align		4
.L_3:
        /*0018*/ 	.byte	0x04, 0x11
        /*001a*/ 	.short	(.L_5 - .L_4)
	.align		4
.L_4:
        /*001c*/ 	.word	index@(triton_poi_fused_clone_16)
        /*0020*/ 	.word	0x00000000


	//----- nvinfo : EIATTR_MIN_STACK_SIZE
	.align		4
.L_5:
        /*0024*/ 	.byte	0x04, 0x12
        /*0026*/ 	.short	(.L_7 - .L_6)
	.align		4
.L_6:
        /*0028*/ 	.word	index@(triton_poi_fused_clone_16)
        /*002c*/ 	.word	0x00000000
.L_7:


//--------------------- .nv.info.triton_poi_fused_clone_16 --------------------------
	.section	.nv.info.triton_poi_fused_clone_16,"",@"SHT_CUDA_INFO"
	.sectionflags	@""
	.align	4


	//----- nvinfo : EIATTR_CUDA_API_VERSION
	.align		4
        /*0000*/ 	.byte	0x04, 0x37
        /*0002*/ 	.short	(.L_9 - .L_8)
.L_8:
        /*0004*/ 	.word	0x0000007c


	//----- nvinfo : EIATTR_KPARAM_INFO
	.align		4
.L_9:
        /*0008*/ 	.byte	0x04, 0x17
        /*000a*/ 	.short	(.L_11 - .L_10)
.L_10:
        /*000c*/ 	.word	0x00000000
        /*0010*/ 	.short	0x0002
        /*0012*/ 	.short	0x0010
        /*0014*/ 	.byte	0x00, 0xf0, 0x11, 0x00


	//----- nvinfo : EIATTR_KPARAM_INFO
	.align		4
.L_11:
        /*0018*/ 	.byte	0x04, 0x17
        /*001a*/ 	.short	(.L_13 - .L_12)
.L_12:
        /*001c*/ 	.word	0x00000000
        /*0020*/ 	.short	0x0001
        /*0022*/ 	.short	0x0008
        /*0024*/ 	.byte	0x00, 0xf4, 0x21, 0x00


	//----- nvinfo : EIATTR_KPARAM_INFO
	.align		4
.L_13:
        /*0028*/ 	.byte	0x04, 0x17
        /*002a*/ 	.short	(.L_15 - .L_14)
.L_14:
        /*002c*/ 	.word	0x00000000
        /*0030*/ 	.short	0x0000
        /*0032*/ 	.short	0x0000
        /*0034*/ 	.byte	0x00, 0xf4, 0x21, 0x00


	//----- nvinfo : EIATTR_SPARSE_MMA_MASK
	.align		4
.L_15:
        /*0038*/ 	.byte	0x03, 0x50
        /*003a*/ 	.short	0x0000


	//----- nvinfo : EIATTR_MAXREG_COUNT
	.align		4
        /*003c*/ 	.byte	0x03, 0x1b
        /*003e*/ 	.short	0x00ff


	//----- nvinfo : EIATTR_EXIT_INSTR_OFFSETS
	.align		4
        /*0040*/ 	.byte	0x04, 0x1c
        /*0042*/ 	.short	(.L_17 - .L_16)


	//   ....[0]....
.L_16:
        /*0044*/ 	.word	0x00000600


	//----- nvinfo : EIATTR_REQNTID
	.align		4
.L_17:
        /*0048*/ 	.byte	0x04, 0x10
        /*004a*/ 	.short	(.L_19 - .L_18)
.L_18:
        /*004c*/ 	.word	0x00000080
        /*0050*/ 	.word	0x00000001
        /*0054*/ 	.word	0x00000001


	//----- nvinfo : EIATTR_CBANK_PARAM_SIZE
	.align		4
.L_19:
        /*0058*/ 	.byte	0x03, 0x19
        /*005a*/ 	.short	0x0014


	//----- nvinfo : EIATTR_PARAM_CBANK
	.align		4
        /*005c*/ 	.byte	0x04, 0x0a
        /*005e*/ 	.short	(.L_21 - .L_20)
	.align		4
.L_20:
        /*0060*/ 	.word	index@(.nv.constant0.triton_poi_fused_clone_16)
        /*0064*/ 	.short	0x0210
        /*0066*/ 	.short	0x0014


	//----- nvinfo : EIATTR_SW_WAR
	.align		4
.L_21:
        /*0068*/ 	.byte	0x04, 0x36
        /*006a*/ 	.short	(.L_23 - .L_22)
.L_22:
        /*006c*/ 	.word	0x00000008
.L_23:


//--------------------- .nv.callgraph             --------------------------
	.section	.nv.callgraph,"",@"SHT_CUDA_CALLGRAPH"
	.align	4
	.sectionentsize	8
	.align		4
        /*0000*/ 	.word	0x00000000
	.align		4
        /*0004*/ 	.word	0xffffffff
	.align		4
        /*0008*/ 	.word	0x00000000
	.align		4
        /*000c*/ 	.word	0xfffffffe
	.align		4
        /*0010*/ 	.word	0x00000000
	.align		4
        /*0014*/ 	.word	0xfffffffd
	.align		4
        /*0018*/ 	.word	0x00000000
	.align		4
        /*001c*/ 	.word	0xfffffffc


//--------------------- .text.triton_poi_fused_clone_16 --------------------------
	.section	.text.triton_poi_fused_clone_16,"ax",@progbits
	.align	128
        .global         triton_poi_fused_clone_16
        .type           triton_poi_fused_clone_16,@function
        .size           triton_poi_fused_clone_16,(.L_x_1 - triton_poi_fused_clone_16)
        .other          triton_poi_fused_clone_16,@"STO_CUDA_ENTRY STV_DEFAULT"
triton_poi_fused_clone_16:
.text.triton_poi_fused_clone_16:
[----:B------:R-:W-:Y:S01]  /*0000*/  LDC R1, c[0x0][0x28] ;  /* 0x00000a00ff017b82 */ /* 0x000fe20000000800 */
[----:B------:R-:W1:Y:S01]  /*0010*/  S2R R0, SR_TID.X ;  /* 0x0000000000007919 */ /* 0x000e620000002100 */
[----:B------:R-:W-:Y:S01]  /*0020*/  IMAD.MOV.U32 R14, RZ, RZ, 0x1a5e00 ;  /* 0x001a5e00ff0e7424 */ /* 0x000fe200078e00ff */
[----:B------:R-:W-:-:S05]  /*0030*/  ULDC.64 UR4, c[0x0][0x208] ;  /* 0x0000820000047ab9 */ /* 0x000fca0000000a00 */
[----:B------:R-:W2:Y:S01]  /*0040*/  LDC.64 R26, c[0x0][0x218] ;  /* 0x00008600ff1a7b82 */ /* 0x000ea20000000a00 */
[----:B------:R-:W3:Y:S01]  /*0050*/  S2R R3, SR_CTAID.X ;  /* 0x0000000000037919 */ /* 0x000ee20000002500 */
[----:B-1----:R-:W-:Y:S01]  /*0060*/  IMAD.SHL.U32 R0, R0, 0x4, RZ ;  /* 0x0000000400007824 */ /* 0x002fe200078e00ff */
[----:B---3--:R-:W-:-:S04]  /*0070*/  SHF.R.S32.HI R2, RZ, 0x15, R3 ;  /* 0x00000015ff027819 */ /* 0x008fc80000011403 */
[----:B------:R-:W-:-:S05]  /*0080*/  LOP3.LUT R0, R0, 0x1fc, RZ, 0xc0, !PT ;  /* 0x000001fc00007812 */ /* 0x000fca00078ec0ff */
[----:B------:R-:W-:Y:S01]  /*0090*/  IMAD R0, R3, 0x400, R0 ;  /* 0x0000040003007824 */ /* 0x000fe200078e0200 */
[----:B------:R-:W-:-:S03]  /*00a0*/  SGXT R3, R2, 0x1 ;  /* 0x000000010203781a */ /* 0x000fc60000000200 */
[----:B------:R-:W-:Y:S01]  /*00b0*/  VIADD R5, R0, 0x2 ;  /* 0x0000000200057836 */ /* 0x000fe20000000000 */
[----:B------:R-:W-:Y:S02]  /*00c0*/  IADD3 R4, R0, 0x1, RZ ;  /* 0x0000000100047810 */ /* 0x000fe40007ffe0ff */
[----:B------:R-:W-:Y:S02]  /*00d0*/  IADD3 R6, R0, 0x3, RZ ;  /* 0x0000000300067810 */ /* 0x000fe40007ffe0ff */
[C---:B------:R-:W-:Y:S02]  /*00e0*/  LEA.HI R2, R3.reuse, R4, RZ, 0x6 ;  /* 0x0000000403027211 */ /* 0x040fe400078f30ff */
[C---:B------:R-:W-:Y:S02]  /*00f0*/  LEA.HI R9, R3.reuse, R6, RZ, 0x6 ;  /* 0x0000000603097211 */ /* 0x040fe400078f30ff */
[----:B------:R-:W-:Y:S02]  /*0100*/  LOP3.LUT R7, R2, 0xffffffc0, RZ, 0xc0, !PT ;  /* 0xffffffc002077812 */ /* 0x000fe400078ec0ff */
[----:B------:R-:W-:-:S02]  /*0110*/  LEA.HI R8, R3, R5, RZ, 0x6 ;  /* 0x0000000503087211 */ /* 0x000fc400078f30ff */
[----:B------:R-:W-:Y:S01]  /*0120*/  LOP3.LUT R9, R9, 0xffffffc0, RZ, 0xc0, !PT ;  /* 0xffffffc009097812 */ /* 0x000fe200078ec0ff */
[----:B------:R-:W-:Y:S01]  /*0130*/  IMAD.IADD R4, R4, 0x1, -R7 ;  /* 0x0000000104047824 */ /* 0x000fe200078e0a07 */
[----:B------:R-:W-:Y:S02]  /*0140*/  LEA.HI R7, R3, R0, RZ, 0x6 ;  /* 0x0000000003077211 */ /* 0x000fe400078f30ff */
[----:B------:R-:W-:Y:S01]  /*0150*/  LOP3.LUT R8, R8, 0xffffffc0, RZ, 0xc0, !PT ;  /* 0xffffffc008087812 */ /* 0x000fe200078ec0ff */
[----:B------:R-:W-:Y:S01]  /*0160*/  IMAD.IADD R6, R6, 0x1, -R9 ;  /* 0x0000000106067824 */ /* 0x000fe200078e0a09 */
[----:B------:R-:W-:Y:S02]  /*0170*/  SHF.R.S32.HI R10, RZ, 0x6, R7 ;  /* 0x00000006ff0a7819 */ /* 0x000fe40000011407 */
[----:B------:R-:W-:Y:S02]  /*0180*/  IADD3 R2, R0, 0x200, RZ ;  /* 0x0000020000027810 */ /* 0x000fe40007ffe0ff */
[----:B------:R-:W-:-:S02]  /*0190*/  LEA.HI R12, R10, R10, RZ, 0x6 ;  /* 0x0000000a0a0c7211 */ /* 0x000fc400078f30ff */
[----:B------:R-:W-:Y:S02]  /*01a0*/  IADD3 R5, R5, -R8, RZ ;  /* 0x8000000805057210 */ /* 0x000fe40007ffe0ff */
[C---:B------:R-:W-:Y:S02]  /*01b0*/  LEA.HI R8, R3.reuse, R0, RZ, 0x12 ;  /* 0x0000000003087211 */ /* 0x040fe400078f90ff */
[CC--:B------:R-:W-:Y:S02]  /*01c0*/  LEA.HI R9, R3.reuse, R2.reuse, RZ, 0x12 ;  /* 0x0000000203097211 */ /* 0x0c0fe400078f90ff */
[CC--:B------:R-:W-:Y:S02]  /*01d0*/  LEA.HI R16, R3.reuse, R2.reuse, RZ, 0xc ;  /* 0x0000000203107211 */ /* 0x0c0fe400078f60ff */
[C---:B------:R-:W-:Y:S02]  /*01e0*/  LEA.HI R17, R3.reuse, R2, RZ, 0x6 ;  /* 0x0000000203117211 */ /* 0x040fe400078f30ff */
[----:B------:R-:W-:-:S02]  /*01f0*/  LEA.HI R11, R3, R0, RZ, 0xc ;  /* 0x00000000030b7211 */ /* 0x000fc400078f60ff */
[----:B------:R-:W-:Y:S02]  /*0200*/  LOP3.LUT R3, R12, 0x1fffffc0, RZ, 0xc0, !PT ;  /* 0x1fffffc00c037812 */ /* 0x000fe400078ec0ff */
[----:B------:R-:W-:Y:S02]  /*0210*/  SHF.R.S32.HI R8, RZ, 0x12, R8 ;  /* 0x00000012ff087819 */ /* 0x000fe40000011408 */
[----:B------:R-:W-:Y:S02]  /*0220*/  LOP3.LUT R15, R7, 0xffffffc0, RZ, 0xc0, !PT ;  /* 0xffffffc0070f7812 */ /* 0x000fe400078ec0ff */
[----:B------:R-:W-:Y:S01]  /*0230*/  IADD3 R7, R10, -R3, RZ ;  /* 0x800000030a077210 */ /* 0x000fe20007ffe0ff */
[-C--:B------:R-:W-:Y:S01]  /*0240*/  IMAD R13, R8, R14.reuse, 0x6de67 ;  /* 0x0006de67080d7424 */ /* 0x080fe200078e020e */
[----:B------:R-:W-:Y:S01]  /*0250*/  SHF.R.S32.HI R10, RZ, 0x6, R17 ;  /* 0x00000006ff0a7819 */ /* 0x000fe20000011411 */
[----:B------:R-:W1:Y:S01]  /*0260*/  LDC.64 R2, c[0x0][0x210] ;  /* 0x00008400ff027b82 */ /* 0x000e620000000a00 */
[----:B------:R-:W-:Y:S01]  /*0270*/  SHF.R.S32.HI R9, RZ, 0x12, R9 ;  /* 0x00000012ff097819 */ /* 0x000fe20000011409 */
[----:B------:R-:W-:Y:S01]  /*0280*/  IMAD.IADD R12, R0, 0x1, -R15 ;  /* 0x00000001000c7824 */ /* 0x000fe200078e0a0f */
[----:B------:R-:W-:Y:S01]  /*0290*/  SHF.R.S32.HI R11, RZ, 0xc, R11 ;  /* 0x0000000cff0b7819 */ /* 0x000fe2000001140b */
[--C-:B------:R-:W-:Y:S01]  /*02a0*/  IMAD.IADD R20, R4, 0x1, R13.reuse ;  /* 0x0000000104147824 */ /* 0x100fe200078e020d */
[----:B------:R-:W-:Y:S01]  /*02b0*/  SHF.R.S32.HI R8, RZ, 0xc, R16 ;  /* 0x0000000cff087819 */ /* 0x000fe20000011410 */
[----:B------:R-:W-:Y:S01]  /*02c0*/  IMAD R9, R9, R14, 0x6de67 ;  /* 0x0006de6709097424 */ /* 0x000fe200078e020e */
[----:B------:R-:W-:Y:S01]  /*02d0*/  LEA.HI R15, R10, R10, RZ, 0x6 ;  /* 0x0000000a0a0f7211 */ /* 0x000fe200078f30ff */
[----:B------:R-:W-:Y:S01]  /*02e0*/  IMAD.IADD R24, R6, 0x1, R13 ;  /* 0x0000000106187824 */ /* 0x000fe200078e020d */
[----:B------:R-:W-:Y:S01]  /*02f0*/  LEA.HI R14, R11, R11, RZ, 0x6 ;  /* 0x0000000b0b0e7211 */ /* 0x000fe200078f30ff */
[--C-:B------:R-:W-:Y:S01]  /*0300*/  IMAD.IADD R4, R4, 0x1, R9.reuse ;  /* 0x0000000104047824 */ /* 0x100fe200078e0209 */
[----:B------:R-:W-:Y:S01]  /*0310*/  LEA.HI R16, R8, R8, RZ, 0x6 ;  /* 0x0000000808107211 */ /* 0x000fe200078f30ff */
[----:B------:R-:W-:Y:S01]  /*0320*/  IMAD.IADD R6, R6, 0x1, R9 ;  /* 0x0000000106067824 */ /* 0x000fe200078e0209 */
[----:B------:R-:W-:Y:S01]  /*0330*/  LOP3.LUT R15, R15, 0x1fffffc0, RZ, 0xc0, !PT ;  /* 0x1fffffc00f0f7812 */ /* 0x000fe200078ec0ff */
[----:B------:R-:W-:Y:S01]  /*0340*/  IMAD R19, R7, 0x78, R24 ;  /* 0x0000007807137824 */ /* 0x000fe200078e0218 */
[----:B------:R-:W-:-:S02]  /*0350*/  IADD3 R18, R12, R13, RZ ;  /* 0x0000000d0c127210 */ /* 0x000fc40007ffe0ff */
[----:B------:R-:W-:Y:S01]  /*0360*/  IADD3 R22, R5, R13, RZ ;  /* 0x0000000d05167210 */ /* 0x000fe20007ffe0ff */
[----:B------:R-:W-:Y:S01]  /*0370*/  IMAD.IADD R15, R10, 0x1, -R15 ;  /* 0x000000010a0f7824 */ /* 0x000fe200078e0a0f */
[----:B------:R-:W-:Y:S01]  /*0380*/  IADD3 R12, R12, R9, RZ ;  /* 0x000000090c0c7210 */ /* 0x000fe20007ffe0ff */
[C---:B------:R-:W-:Y:S01]  /*0390*/  IMAD R13, R7.reuse, 0x78, R20 ;  /* 0x00000078070d7824 */ /* 0x040fe200078e0214 */
[----:B------:R-:W-:Y:S01]  /*03a0*/  IADD3 R5, R5, R9, RZ ;  /* 0x0000000905057210 */ /* 0x000fe20007ffe0ff */
[----:B------:R-:W-:Y:S01]  /*03b0*/  IMAD R17, R7, 0x78, R22 ;  /* 0x0000007807117824 */ /* 0x000fe200078e0216 */
[----:B------:R-:W-:Y:S01]  /*03c0*/  LOP3.LUT R14, R14, 0x3ffffc0, RZ, 0xc0, !PT ;  /* 0x03ffffc00e0e7812 */ /* 0x000fe200078ec0ff */
[C---:B------:R-:W-:Y:S01]  /*03d0*/  IMAD R12, R15.reuse, 0x78, R12 ;  /* 0x000000780f0c7824 */ /* 0x040fe200078e020c */
[----:B------:R-:W-:Y:S01]  /*03e0*/  LOP3.LUT R9, R16, 0x3ffffc0, RZ, 0xc0, !PT ;  /* 0x03ffffc010097812 */ /* 0x000fe200078ec0ff */
[----:B------:R-:W-:Y:S01]  /*03f0*/  IMAD R4, R15, 0x78, R4 ;  /* 0x000000780f047824 */ /* 0x000fe200078e0204 */
[----:B------:R-:W-:Y:S01]  /*0400*/  IADD3 R14, R11, -R14, RZ ;  /* 0x8000000e0b0e7210 */ /* 0x000fe20007ffe0ff */
[----:B------:R-:W-:Y:S01]  /*0410*/  IMAD R11, R7, 0x78, R18 ;  /* 0x00000078070b7824 */ /* 0x000fe200078e0212 */
[----:B------:R-:W-:Y:S01]  /*0420*/  IADD3 R9, R8, -R9, RZ ;  /* 0x8000000908097210 */ /* 0x000fe20007ffe0ff */
[----:B------:R-:W-:-:S02]  /*0430*/  IMAD R8, R15, 0x78, R5 ;  /* 0x000000780f087824 */ /* 0x000fc400078e0205 */
[----:B------:R-:W-:Y:S02]  /*0440*/  IMAD R6, R15, 0x78, R6 ;  /* 0x000000780f067824 */ /* 0x000fe400078e0206 */
[C---:B------:R-:W-:Y:S02]  /*0450*/  IMAD R11, R14.reuse, 0x3840, R11 ;  /* 0x000038400e0b7824 */ /* 0x040fe400078e020b */
[C---:B------:R-:W-:Y:S02]  /*0460*/  IMAD R7, R14.reuse, 0x3840, R13 ;  /* 0x000038400e077824 */ /* 0x040fe400078e020d */
[C---:B------:R-:W-:Y:S02]  /*0470*/  IMAD R17, R14.reuse, 0x3840, R17 ;  /* 0x000038400e117824 */ /* 0x040fe400078e0211 */
[----:B------:R-:W-:Y:S02]  /*0480*/  IMAD R19, R14, 0x3840, R19 ;  /* 0x000038400e137824 */ /* 0x000fe400078e0213 */
[----:B------:R-:W-:-:S02]  /*0490*/  IMAD R21, R9, 0x3840, R12 ;  /* 0x0000384009157824 */ /* 0x000fc400078e020c */
[C---:B------:R-:W-:Y:S02]  /*04a0*/  IMAD R23, R9.reuse, 0x3840, R4 ;  /* 0x0000384009177824 */ /* 0x040fe400078e0204 */
[C---:B------:R-:W-:Y:S02]  /*04b0*/  IMAD R25, R9.reuse, 0x3840, R8 ;  /* 0x0000384009197824 */ /* 0x040fe400078e0208 */
[----:B------:R-:W-:Y:S02]  /*04c0*/  IMAD R9, R9, 0x3840, R6 ;  /* 0x0000384009097824 */ /* 0x000fe400078e0206 */
[----:B-1----:R-:W-:-:S04]  /*04d0*/  IMAD.WIDE R12, R11, 0x4, R2 ;  /* 0x000000040b0c7825 */ /* 0x002fc800078e0202 */
[--C-:B------:R-:W-:Y:S01]  /*04e0*/  IMAD.WIDE R14, R7, 0x4, R2.reuse ;  /* 0x00000004070e7825 */ /* 0x100fe200078e0202 */
[----:B------:R-:W3:Y:S03]  /*04f0*/  LDG.E R4, desc[UR4][R12.64] ;  /* 0x000000040c047981 */ /* 0x000ee6000c1e1900 */
[--C-:B------:R-:W-:Y:S01]  /*0500*/  IMAD.WIDE R16, R17, 0x4, R2.reuse ;  /* 0x0000000411107825 */ /* 0x100fe200078e0202 */
[----:B------:R-:W3:Y:S03]  /*0510*/  LDG.E R5, desc[UR4][R14.64] ;  /* 0x000000040e057981 */ /* 0x000ee6000c1e1900 */
[--C-:B------:R-:W-:Y:S01]  /*0520*/  IMAD.WIDE R18, R19, 0x4, R2.reuse ;  /* 0x0000000413127825 */ /* 0x100fe200078e0202 */
[----:B------:R-:W3:Y:S03]  /*0530*/  LDG.E R6, desc[UR4][R16.64] ;  /* 0x0000000410067981 */ /* 0x000ee6000c1e1900 */
[--C-:B------:R-:W-:Y:S01]  /*0540*/  IMAD.WIDE R20, R21, 0x4, R2.reuse ;  /* 0x0000000415147825 */ /* 0x100fe200078e0202 */
[----:B------:R-:W3:Y:S03]  /*0550*/  LDG.E R7, desc[UR4][R18.64] ;  /* 0x0000000412077981 */ /* 0x000ee6000c1e1900 */
[--C-:B------:R-:W-:Y:S01]  /*0560*/  IMAD.WIDE R22, R23, 0x4, R2.reuse ;  /* 0x0000000417167825 */ /* 0x100fe200078e0202 */
[----:B------:R-:W4:Y:S03]  /*0570*/  LDG.E R8, desc[UR4][R20.64] ;  /* 0x0000000414087981 */ /* 0x000f26000c1e1900 */
[----:B------:R-:W-:-:S04]  /*0580*/  IMAD.WIDE R24, R25, 0x4, R2 ;  /* 0x0000000419187825 */ /* 0x000fc800078e0202 */
[----:B------:R-:W-:Y:S01]  /*0590*/  IMAD.WIDE R2, R9, 0x4, R2 ;  /* 0x0000000409027825 */ /* 0x000fe200078e0202 */
[----:B------:R-:W4:Y:S04]  /*05a0*/  LDG.E R10, desc[UR4][R24.64] ;  /* 0x00000004180a7981 */ /* 0x000f28000c1e1900 */
[----:B------:R-:W4:Y:S04]  /*05b0*/  LDG.E R9, desc[UR4][R22.64] ;  /* 0x0000000416097981 */ /* 0x000f28000c1e1900 */
[----:B------:R-:W4:Y:S01]  /*05c0*/  LDG.E R11, desc[UR4][R2.64] ;  /* 0x00000004020b7981 */ /* 0x000f22000c1e1900 */
[----:B--2---:R-:W-:-:S05]  /*05d0*/  IMAD.WIDE R26, R0, 0x4, R26 ;  /* 0x00000004001a7825 */ /* 0x004fca00078e021a */
[----:B---3--:R-:W-:Y:S04]  /*05e0*/  STG.E.128 desc[UR4][R26.64], R4 ;  /* 0x000000041a007986 */ /* 0x008fe8000c101d04 */
[----:B----4-:R-:W-:Y:S01]  /*05f0*/  STG.E.128 desc[UR4][R26.64+0x800], R8 ;  /* 0x000800081a007986 */ /* 0x010fe2000c101d04 */
[----:B------:R-:W-:Y:S05]  /*0600*/  EXIT ;  /* 0x000000000000794d */ /* 0x000fea0003800000 */
.L_x_0:
[----:B------:R-:W-:-:S00]  /*0610*/  BRA `(.L_x_0) ;  /* 0xfffffffc00fc7947 */ /* 0x000fc0000383ffff */
[----:B------:R-:W-:-:S00]  /*0620*/  NOP ;  /* 0x0000000000007918 */ /* 0x000fc00000000000 */
        /* <DEDUP_REMOVED lines=13> */
.L_x_1:


//--------------------- .nv.constant0.triton_poi_fused_clone_16 --------------------------
	.section	.nv.constant0.triton_poi_fused_clone_16,"a",@progbits
	.sectionflags	@""
	.align	4
.nv.constant0.triton_poi_fused_clone_16:
	.zero		548
